//
// Generated by NVIDIA NVVM Compiler
//
// Compiler Build ID: CL-36424714
// Cuda compilation tools, release 13.0, V13.0.88
// Based on NVVM 20.0.0
//

.version 9.0
.target sm_100
.address_size 64

	// .globl	_Z16naiveConvolutionPdS_S_

.visible .entry _Z16naiveConvolutionPdS_S_(
	.param .u64 .ptr .align 1 _Z16naiveConvolutionPdS_S__param_0,
	.param .u64 .ptr .align 1 _Z16naiveConvolutionPdS_S__param_1,
	.param .u64 .ptr .align 1 _Z16naiveConvolutionPdS_S__param_2
)
{
	.reg .pred 	%p<49>;
	.reg .b32 	%r<141>;
	.reg .b64 	%rd<59>;
	.reg .b64 	%fd<101>;

	ld.param.u64 	%rd4, [_Z16naiveConvolutionPdS_S__param_0];
	ld.param.u64 	%rd5, [_Z16naiveConvolutionPdS_S__param_1];
	ld.param.u64 	%rd3, [_Z16naiveConvolutionPdS_S__param_2];
	cvta.to.global.u64 	%rd1, %rd5;
	cvta.to.global.u64 	%rd2, %rd4;
	mov.u32 	%r77, %ctaid.y;
	mov.u32 	%r78, %ntid.y;
	mov.u32 	%r79, %tid.y;
	mad.lo.s32 	%r1, %r77, %r78, %r79;
	mov.u32 	%r80, %ctaid.x;
	mov.u32 	%r81, %ntid.x;
	mov.u32 	%r82, %tid.x;
	mad.lo.s32 	%r83, %r80, %r81, %r82;
	add.s32 	%r3, %r83, -2;
	add.s32 	%r4, %r1, -2;
	shl.b32 	%r5, %r4, 10;
	max.u32 	%r84, %r4, %r3;
	setp.gt.u32 	%p1, %r84, 1023;
	mov.b32 	%r120, 0;
	@%p1 bra 	$L__BB0_2;
	add.s32 	%r85, %r5, %r3;
	mul.wide.u32 	%rd6, %r85, 8;
	add.s64 	%rd7, %rd2, %rd6;
	ld.global.f64 	%fd1, [%rd7];
	ld.global.f64 	%fd2, [%rd1];
	fma.rn.f64 	%fd3, %fd1, %fd2, 0d0000000000000000;
	cvt.rzi.s32.f64 	%r120, %fd3;
$L__BB0_2:
	setp.gt.u32 	%p2, %r4, 1023;
	@%p2 bra 	$L__BB0_5;
	add.s32 	%r8, %r83, -1;
	setp.gt.u32 	%p3, %r8, 1023;
	@%p3 bra 	$L__BB0_5;
	add.s32 	%r86, %r5, %r8;
	mul.wide.u32 	%rd8, %r86, 8;
	add.s64 	%rd9, %rd2, %rd8;
	ld.global.f64 	%fd4, [%rd9];
	ld.global.f64 	%fd5, [%rd1+8];
	cvt.rn.f64.s32 	%fd6, %r120;
	fma.rn.f64 	%fd7, %fd4, %fd5, %fd6;
	cvt.rzi.s32.f64 	%r120, %fd7;
$L__BB0_5:
	or.b32  	%r87, %r4, %r83;
	setp.gt.u32 	%p4, %r87, 1023;
	@%p4 bra 	$L__BB0_7;
	add.s32 	%r88, %r5, %r83;
	mul.wide.u32 	%rd10, %r88, 8;
	add.s64 	%rd11, %rd2, %rd10;
	ld.global.f64 	%fd8, [%rd11];
	ld.global.f64 	%fd9, [%rd1+16];
	cvt.rn.f64.s32 	%fd10, %r120;
	fma.rn.f64 	%fd11, %fd8, %fd9, %fd10;
	cvt.rzi.s32.f64 	%r120, %fd11;
$L__BB0_7:
	setp.gt.u32 	%p5, %r4, 1023;
	@%p5 bra 	$L__BB0_10;
	add.s32 	%r13, %r83, 1;
	setp.gt.u32 	%p6, %r13, 1023;
	@%p6 bra 	$L__BB0_10;
	add.s32 	%r89, %r5, %r13;
	mul.wide.u32 	%rd12, %r89, 8;
	add.s64 	%rd13, %rd2, %rd12;
	ld.global.f64 	%fd12, [%rd13];
	ld.global.f64 	%fd13, [%rd1+24];
	cvt.rn.f64.s32 	%fd14, %r120;
	fma.rn.f64 	%fd15, %fd12, %fd13, %fd14;
	cvt.rzi.s32.f64 	%r120, %fd15;
$L__BB0_10:
	setp.gt.u32 	%p7, %r4, 1023;
	@%p7 bra 	$L__BB0_13;
	add.s32 	%r16, %r83, 2;
	setp.gt.u32 	%p8, %r16, 1023;
	@%p8 bra 	$L__BB0_13;
	add.s32 	%r90, %r5, %r16;
	mul.wide.u32 	%rd14, %r90, 8;
	add.s64 	%rd15, %rd2, %rd14;
	ld.global.f64 	%fd16, [%rd15];
	ld.global.f64 	%fd17, [%rd1+32];
	cvt.rn.f64.s32 	%fd18, %r120;
	fma.rn.f64 	%fd19, %fd16, %fd17, %fd18;
	cvt.rzi.s32.f64 	%r120, %fd19;
$L__BB0_13:
	add.s32 	%r19, %r1, -1;
	shl.b32 	%r20, %r19, 10;
	max.u32 	%r91, %r19, %r3;
	setp.gt.u32 	%p9, %r91, 1023;
	@%p9 bra 	$L__BB0_15;
	add.s32 	%r92, %r20, %r3;
	mul.wide.u32 	%rd16, %r92, 8;
	add.s64 	%rd17, %rd2, %rd16;
	ld.global.f64 	%fd20, [%rd17];
	ld.global.f64 	%fd21, [%rd1+40];
	cvt.rn.f64.s32 	%fd22, %r120;
	fma.rn.f64 	%fd23, %fd20, %fd21, %fd22;
	cvt.rzi.s32.f64 	%r120, %fd23;
$L__BB0_15:
	setp.gt.u32 	%p10, %r19, 1023;
	@%p10 bra 	$L__BB0_18;
	add.s32 	%r23, %r83, -1;
	setp.gt.u32 	%p11, %r23, 1023;
	@%p11 bra 	$L__BB0_18;
	add.s32 	%r93, %r20, %r23;
	mul.wide.u32 	%rd18, %r93, 8;
	add.s64 	%rd19, %rd2, %rd18;
	ld.global.f64 	%fd24, [%rd19];
	ld.global.f64 	%fd25, [%rd1+48];
	cvt.rn.f64.s32 	%fd26, %r120;
	fma.rn.f64 	%fd27, %fd24, %fd25, %fd26;
	cvt.rzi.s32.f64 	%r120, %fd27;
$L__BB0_18:
	or.b32  	%r94, %r19, %r83;
	setp.gt.u32 	%p12, %r94, 1023;
	@%p12 bra 	$L__BB0_20;
	add.s32 	%r95, %r20, %r83;
	mul.wide.u32 	%rd20, %r95, 8;
	add.s64 	%rd21, %rd2, %rd20;
	ld.global.f64 	%fd28, [%rd21];
	ld.global.f64 	%fd29, [%rd1+56];
	cvt.rn.f64.s32 	%fd30, %r120;
	fma.rn.f64 	%fd31, %fd28, %fd29, %fd30;
	cvt.rzi.s32.f64 	%r120, %fd31;
$L__BB0_20:
	setp.gt.u32 	%p13, %r19, 1023;
	@%p13 bra 	$L__BB0_23;
	add.s32 	%r28, %r83, 1;
	setp.gt.u32 	%p14, %r28, 1023;
	@%p14 bra 	$L__BB0_23;
	add.s32 	%r96, %r20, %r28;
	mul.wide.u32 	%rd22, %r96, 8;
	add.s64 	%rd23, %rd2, %rd22;
	ld.global.f64 	%fd32, [%rd23];
	ld.global.f64 	%fd33, [%rd1+64];
	cvt.rn.f64.s32 	%fd34, %r120;
	fma.rn.f64 	%fd35, %fd32, %fd33, %fd34;
	cvt.rzi.s32.f64 	%r120, %fd35;
$L__BB0_23:
	setp.gt.u32 	%p15, %r19, 1023;
	@%p15 bra 	$L__BB0_26;
	add.s32 	%r31, %r83, 2;
	setp.gt.u32 	%p16, %r31, 1023;
	@%p16 bra 	$L__BB0_26;
	add.s32 	%r97, %r20, %r31;
	mul.wide.u32 	%rd24, %r97, 8;
	add.s64 	%rd25, %rd2, %rd24;
	ld.global.f64 	%fd36, [%rd25];
	ld.global.f64 	%fd37, [%rd1+72];
	cvt.rn.f64.s32 	%fd38, %r120;
	fma.rn.f64 	%fd39, %fd36, %fd37, %fd38;
	cvt.rzi.s32.f64 	%r120, %fd39;
$L__BB0_26:
	shl.b32 	%r34, %r1, 10;
	max.u32 	%r98, %r1, %r3;
	setp.gt.u32 	%p17, %r98, 1023;
	@%p17 bra 	$L__BB0_28;
	add.s32 	%r99, %r34, %r3;
	mul.wide.u32 	%rd26, %r99, 8;
	add.s64 	%rd27, %rd2, %rd26;
	ld.global.f64 	%fd40, [%rd27];
	ld.global.f64 	%fd41, [%rd1+80];
	cvt.rn.f64.s32 	%fd42, %r120;
	fma.rn.f64 	%fd43, %fd40, %fd41, %fd42;
	cvt.rzi.s32.f64 	%r120, %fd43;
$L__BB0_28:
	setp.gt.u32 	%p18, %r1, 1023;
	@%p18 bra 	$L__BB0_31;
	add.s32 	%r37, %r83, -1;
	setp.gt.u32 	%p19, %r37, 1023;
	@%p19 bra 	$L__BB0_31;
	add.s32 	%r100, %r34, %r37;
	mul.wide.u32 	%rd28, %r100, 8;
	add.s64 	%rd29, %rd2, %rd28;
	ld.global.f64 	%fd44, [%rd29];
	ld.global.f64 	%fd45, [%rd1+88];
	cvt.rn.f64.s32 	%fd46, %r120;
	fma.rn.f64 	%fd47, %fd44, %fd45, %fd46;
	cvt.rzi.s32.f64 	%r120, %fd47;
$L__BB0_31:
	or.b32  	%r101, %r1, %r83;
	setp.gt.u32 	%p20, %r101, 1023;
	@%p20 bra 	$L__BB0_33;
	add.s32 	%r102, %r34, %r83;
	mul.wide.u32 	%rd30, %r102, 8;
	add.s64 	%rd31, %rd2, %rd30;
	ld.global.f64 	%fd48, [%rd31];
	ld.global.f64 	%fd49, [%rd1+96];
	cvt.rn.f64.s32 	%fd50, %r120;
	fma.rn.f64 	%fd51, %fd48, %fd49, %fd50;
	cvt.rzi.s32.f64 	%r120, %fd51;
$L__BB0_33:
	setp.gt.u32 	%p21, %r1, 1023;
	@%p21 bra 	$L__BB0_36;
	add.s32 	%r42, %r83, 1;
	setp.gt.u32 	%p22, %r42, 1023;
	@%p22 bra 	$L__BB0_36;
	add.s32 	%r103, %r34, %r42;
	mul.wide.u32 	%rd32, %r103, 8;
	add.s64 	%rd33, %rd2, %rd32;
	ld.global.f64 	%fd52, [%rd33];
	ld.global.f64 	%fd53, [%rd1+104];
	cvt.rn.f64.s32 	%fd54, %r120;
	fma.rn.f64 	%fd55, %fd52, %fd53, %fd54;
	cvt.rzi.s32.f64 	%r120, %fd55;
$L__BB0_36:
	setp.gt.u32 	%p23, %r1, 1023;
	@%p23 bra 	$L__BB0_39;
	add.s32 	%r45, %r83, 2;
	setp.gt.u32 	%p24, %r45, 1023;
	@%p24 bra 	$L__BB0_39;
	add.s32 	%r104, %r34, %r45;
	mul.wide.u32 	%rd34, %r104, 8;
	add.s64 	%rd35, %rd2, %rd34;
	ld.global.f64 	%fd56, [%rd35];
	ld.global.f64 	%fd57, [%rd1+112];
	cvt.rn.f64.s32 	%fd58, %r120;
	fma.rn.f64 	%fd59, %fd56, %fd57, %fd58;
	cvt.rzi.s32.f64 	%r120, %fd59;
$L__BB0_39:
	setp.gt.u32 	%p25, %r3, 1023;
	setp.gt.u32 	%p26, %r1, 1022;
	add.s32 	%r48, %r34, 1024;
	or.pred  	%p27, %p26, %p25;
	@%p27 bra 	$L__BB0_41;
	add.s32 	%r105, %r48, %r3;
	mul.wide.u32 	%rd36, %r105, 8;
	add.s64 	%rd37, %rd2, %rd36;
	ld.global.f64 	%fd60, [%rd37];
	ld.global.f64 	%fd61, [%rd1+120];
	cvt.rn.f64.s32 	%fd62, %r120;
	fma.rn.f64 	%fd63, %fd60, %fd61, %fd62;
	cvt.rzi.s32.f64 	%r120, %fd63;
$L__BB0_41:
	setp.gt.u32 	%p28, %r1, 1022;
	@%p28 bra 	$L__BB0_44;
	add.s32 	%r51, %r83, -1;
	setp.gt.u32 	%p29, %r51, 1023;
	@%p29 bra 	$L__BB0_44;
	add.s32 	%r106, %r48, %r51;
	mul.wide.u32 	%rd38, %r106, 8;
	add.s64 	%rd39, %rd2, %rd38;
	ld.global.f64 	%fd64, [%rd39];
	ld.global.f64 	%fd65, [%rd1+128];
	cvt.rn.f64.s32 	%fd66, %r120;
	fma.rn.f64 	%fd67, %fd64, %fd65, %fd66;
	cvt.rzi.s32.f64 	%r120, %fd67;
$L__BB0_44:
	setp.gt.u32 	%p30, %r1, 1022;
	setp.gt.u32 	%p31, %r83, 1023;
	or.pred  	%p32, %p30, %p31;
	@%p32 bra 	$L__BB0_46;
	add.s32 	%r107, %r48, %r83;
	mul.wide.u32 	%rd40, %r107, 8;
	add.s64 	%rd41, %rd2, %rd40;
	ld.global.f64 	%fd68, [%rd41];
	ld.global.f64 	%fd69, [%rd1+136];
	cvt.rn.f64.s32 	%fd70, %r120;
	fma.rn.f64 	%fd71, %fd68, %fd69, %fd70;
	cvt.rzi.s32.f64 	%r120, %fd71;
$L__BB0_46:
	setp.gt.u32 	%p33, %r1, 1022;
	@%p33 bra 	$L__BB0_49;
	add.s32 	%r56, %r83, 1;
	setp.gt.u32 	%p34, %r56, 1023;
	@%p34 bra 	$L__BB0_49;
	add.s32 	%r108, %r48, %r56;
	mul.wide.u32 	%rd42, %r108, 8;
	add.s64 	%rd43, %rd2, %rd42;
	ld.global.f64 	%fd72, [%rd43];
	ld.global.f64 	%fd73, [%rd1+144];
	cvt.rn.f64.s32 	%fd74, %r120;
	fma.rn.f64 	%fd75, %fd72, %fd73, %fd74;
	cvt.rzi.s32.f64 	%r120, %fd75;
$L__BB0_49:
	setp.gt.u32 	%p35, %r1, 1022;
	@%p35 bra 	$L__BB0_52;
	add.s32 	%r59, %r83, 2;
	setp.gt.u32 	%p36, %r59, 1023;
	@%p36 bra 	$L__BB0_52;
	add.s32 	%r109, %r48, %r59;
	mul.wide.u32 	%rd44, %r109, 8;
	add.s64 	%rd45, %rd2, %rd44;
	ld.global.f64 	%fd76, [%rd45];
	ld.global.f64 	%fd77, [%rd1+152];
	cvt.rn.f64.s32 	%fd78, %r120;
	fma.rn.f64 	%fd79, %fd76, %fd77, %fd78;
	cvt.rzi.s32.f64 	%r120, %fd79;
$L__BB0_52:
	setp.gt.u32 	%p37, %r3, 1023;
	setp.gt.u32 	%p38, %r1, 1021;
	add.s32 	%r62, %r34, 2048;
	or.pred  	%p39, %p38, %p37;
	@%p39 bra 	$L__BB0_54;
	add.s32 	%r110, %r62, %r3;
	mul.wide.u32 	%rd46, %r110, 8;
	add.s64 	%rd47, %rd2, %rd46;
	ld.global.f64 	%fd80, [%rd47];
	ld.global.f64 	%fd81, [%rd1+160];
	cvt.rn.f64.s32 	%fd82, %r120;
	fma.rn.f64 	%fd83, %fd80, %fd81, %fd82;
	cvt.rzi.s32.f64 	%r120, %fd83;
$L__BB0_54:
	setp.gt.u32 	%p40, %r1, 1021;
	@%p40 bra 	$L__BB0_57;
	add.s32 	%r65, %r83, -1;
	setp.gt.u32 	%p41, %r65, 1023;
	@%p41 bra 	$L__BB0_57;
	add.s32 	%r111, %r62, %r65;
	mul.wide.u32 	%rd48, %r111, 8;
	add.s64 	%rd49, %rd2, %rd48;
	ld.global.f64 	%fd84, [%rd49];
	ld.global.f64 	%fd85, [%rd1+168];
	cvt.rn.f64.s32 	%fd86, %r120;
	fma.rn.f64 	%fd87, %fd84, %fd85, %fd86;
	cvt.rzi.s32.f64 	%r120, %fd87;
$L__BB0_57:
	setp.gt.u32 	%p42, %r1, 1021;
	setp.gt.u32 	%p43, %r83, 1023;
	or.pred  	%p44, %p42, %p43;
	@%p44 bra 	$L__BB0_59;
	add.s32 	%r112, %r62, %r83;
	mul.wide.u32 	%rd50, %r112, 8;
	add.s64 	%rd51, %rd2, %rd50;
	ld.global.f64 	%fd88, [%rd51];
	ld.global.f64 	%fd89, [%rd1+176];
	cvt.rn.f64.s32 	%fd90, %r120;
	fma.rn.f64 	%fd91, %fd88, %fd89, %fd90;
	cvt.rzi.s32.f64 	%r120, %fd91;
$L__BB0_59:
	setp.gt.u32 	%p45, %r1, 1021;
	@%p45 bra 	$L__BB0_62;
	add.s32 	%r70, %r83, 1;
	setp.gt.u32 	%p46, %r70, 1023;
	@%p46 bra 	$L__BB0_62;
	add.s32 	%r113, %r62, %r70;
	mul.wide.u32 	%rd52, %r113, 8;
	add.s64 	%rd53, %rd2, %rd52;
	ld.global.f64 	%fd92, [%rd53];
	ld.global.f64 	%fd93, [%rd1+184];
	cvt.rn.f64.s32 	%fd94, %r120;
	fma.rn.f64 	%fd95, %fd92, %fd93, %fd94;
	cvt.rzi.s32.f64 	%r120, %fd95;
$L__BB0_62:
	setp.gt.u32 	%p47, %r1, 1021;
	@%p47 bra 	$L__BB0_65;
	add.s32 	%r73, %r83, 2;
	setp.gt.u32 	%p48, %r73, 1023;
	@%p48 bra 	$L__BB0_65;
	add.s32 	%r114, %r62, %r73;
	mul.wide.u32 	%rd54, %r114, 8;
	add.s64 	%rd55, %rd2, %rd54;
	ld.global.f64 	%fd96, [%rd55];
	ld.global.f64 	%fd97, [%rd1+192];
	cvt.rn.f64.s32 	%fd98, %r120;
	fma.rn.f64 	%fd99, %fd96, %fd97, %fd98;
	cvt.rzi.s32.f64 	%r120, %fd99;
$L__BB0_65:
	cvta.to.global.u64 	%rd56, %rd3;
	cvt.rn.f64.s32 	%fd100, %r120;
	add.s32 	%r115, %r34, %r83;
	mul.wide.s32 	%rd57, %r115, 8;
	add.s64 	%rd58, %rd56, %rd57;
	st.global.f64 	[%rd58], %fd100;
	ret;

}


// ===== COMPILED SASS (sm_100) =====

	.target	sm_100

	.elftype	@"ET_EXEC"


//--------------------- .note.nv.tkinfo           --------------------------
	.section	.note.nv.tkinfo,"",@"SHT_NOTE"
	.sectionflags	@"SHF_NOTE_NV_TKINFO"
	.tkinfo
        /*0018*/ 	.word	0x00000002
        /*0030*/ 	.string	""
        /*0030*/ 	.string	"ptxas"
        /*0030*/ 	.string	"Cuda compilation tools, release 13.0, V13.0.88"
        /*0030*/ 	.string	"Build cuda_13.0.r13.0/compiler.36424714_0"
        /*0030*/ 	.string	"-arch sm_100 -m 64 "



//--------------------- .note.nv.cuinfo           --------------------------
	.section	.note.nv.cuinfo,"",@"SHT_NOTE"
	.sectionflags	@"SHF_NOTE_NV_CUINFO"
        /*0018*/ 	.short	0x0002
        /*001a*/ 	.short	0x0064
        /*001c*/ 	.short	0x0082
	.zero		2


//--------------------- .nv.info                  --------------------------
	.section	.nv.info,"",@"SHT_CUDA_INFO"
	.align	4


	//----- nvinfo : EIATTR_REGCOUNT
	.align		4
        /*0000*/ 	.byte	0x04, 0x2f
        /*0002*/ 	.short	(.L_1 - .L_0)
	.align		4
.L_0:
        /*0004*/ 	.word	index@(_Z16naiveConvolutionPdS_S_)
        /*0008*/ 	.word	0x00000012


	//----- nvinfo : EIATTR_FRAME_SIZE
	.align		4
.L_1:
        /*000c*/ 	.byte	0x04, 0x11
        /*000e*/ 	.short	(.L_3 - .L_2)
	.align		4
.L_2:
        /*0010*/ 	.word	index@(_Z16naiveConvolutionPdS_S_)
        /*0014*/ 	.word	0x00000000


	//----- nvinfo : EIATTR_MIN_STACK_SIZE
	.align		4
.L_3:
        /*0018*/ 	.byte	0x04, 0x12
        /*001a*/ 	.short	(.L_5 - .L_4)
	.align		4
.L_4:
        /*001c*/ 	.word	index@(_Z16naiveConvolutionPdS_S_)
        /*0020*/ 	.word	0x00000000
.L_5:


//--------------------- .nv.compat                --------------------------
	.section	.nv.compat,"",@"SHT_CUDA_COMPAT_INFO"
	.align	4
        /*0000*/ 	.byte	0x02, 0x09, 0x00, 0x00, 0x02, 0x02, 0x01, 0x00, 0x02, 0x05, 0x05, 0x00, 0x03, 0x07, 0x01, 0x01
        /*0010*/ 	.byte	0x02, 0x03, 0x00, 0x00, 0x02, 0x06, 0x01, 0x00, 0x04, 0x0b, 0x08, 0x00, 0x01, 0x00, 0x00, 0x00
        /*0020*/ 	.byte	0x00, 0x00, 0x00, 0x00


//--------------------- .nv.info._Z16naiveConvolutionPdS_S_ --------------------------
	.section	.nv.info._Z16naiveConvolutionPdS_S_,"",@"SHT_CUDA_INFO"
	.sectionflags	@""
	.align	4


	//----- nvinfo : EIATTR_CUDA_API_VERSION
	.align		4
        /*0000*/ 	.byte	0x04, 0x37
        /*0002*/ 	.short	(.L_7 - .L_6)
.L_6:
        /*0004*/ 	.word	0x00000082


	//----- nvinfo : EIATTR_KPARAM_INFO
	.align		4
.L_7:
        /*0008*/ 	.byte	0x04, 0x17
        /*000a*/ 	.short	(.L_9 - .L_8)
.L_8:
        /*000c*/ 	.word	0x00000000
        /*0010*/ 	.short	0x0002
        /*0012*/ 	.short	0x0010
        /*0014*/ 	.byte	0x00, 0xf5, 0x21, 0x00


	//----- nvinfo : EIATTR_KPARAM_INFO
	.align		4
.L_9:
        /*0018*/ 	.byte	0x04, 0x17
        /*001a*/ 	.short	(.L_11 - .L_10)
.L_10:
        /*001c*/ 	.word	0x00000000
        /*0020*/ 	.short	0x0001
        /*0022*/ 	.short	0x0008
        /*0024*/ 	.byte	0x00, 0xf5, 0x21, 0x00


	//----- nvinfo : EIATTR_KPARAM_INFO
	.align		4
.L_11:
        /*0028*/ 	.byte	0x04, 0x17
        /*002a*/ 	.short	(.L_13 - .L_12)
.L_12:
        /*002c*/ 	.word	0x00000000
        /*0030*/ 	.short	0x0000
        /*0032*/ 	.short	0x0000
        /*0034*/ 	.byte	0x00, 0xf5, 0x21, 0x00


	//----- nvinfo : EIATTR_SPARSE_MMA_MASK
	.align		4
.L_13:
        /*0038*/ 	.byte	0x03, 0x50
        /*003a*/ 	.short	0x0000


	//----- nvinfo : EIATTR_MAXREG_COUNT
	.align		4
        /*003c*/ 	.byte	0x03, 0x1b
        /*003e*/ 	.short	0x00ff


	//----- nvinfo : EIATTR_MERCURY_ISA_VERSION
	.align		4
        /*0040*/ 	.byte	0x03, 0x5f
        /*0042*/ 	.short	0x0101


	//----- nvinfo : EIATTR_VRC_CTA_INIT_COUNT
	.align		4
        /*0044*/ 	.byte	0x02, 0x4a
	.zero		1
	.zero		1


	//----- nvinfo : EIATTR_EXIT_INSTR_OFFSETS
	.align		4
        /*0048*/ 	.byte	0x04, 0x1c
        /*004a*/ 	.short	(.L_15 - .L_14)


	//   ....[0]....
.L_14:
        /*004c*/ 	.word	0x000017f0


	//----- nvinfo : EIATTR_CRS_STACK_SIZE
	.align		4
.L_15:
        /*0050*/ 	.byte	0x04, 0x1e
        /*0052*/ 	.short	(.L_17 - .L_16)
.L_16:
        /*0054*/ 	.word	0x00000000


	//----- nvinfo : EIATTR_CBANK_PARAM_SIZE
	.align		4
.L_17:
        /*0058*/ 	.byte	0x03, 0x19
        /*005a*/ 	.short	0x0018


	//----- nvinfo : EIATTR_PARAM_CBANK
	.align		4
        /*005c*/ 	.byte	0x04, 0x0a
        /*005e*/ 	.short	(.L_19 - .L_18)
	.align		4
.L_18:
        /*0060*/ 	.word	index@(.nv.constant0._Z16naiveConvolutionPdS_S_)
        /*0064*/ 	.short	0x0380
        /*0066*/ 	.short	0x0018


	//----- nvinfo : EIATTR_SW_WAR
	.align		4
.L_19:
        /*0068*/ 	.byte	0x04, 0x36
        /*006a*/ 	.short	(.L_21 - .L_20)
.L_20:
        /*006c*/ 	.word	0x00000008
.L_21:


//--------------------- .nv.callgraph             --------------------------
	.section	.nv.callgraph,"",@"SHT_CUDA_CALLGRAPH"
	.align	4
	.sectionentsize	8
	.align		4
        /*0000*/ 	.word	0x00000000
	.align		4
        /*0004*/ 	.word	0xffffffff
	.align		4
        /*0008*/ 	.word	0x00000000
	.align		4
        /*000c*/ 	.word	0xfffffffe
	.align		4
        /*0010*/ 	.word	0x00000000
	.align		4
        /*0014*/ 	.word	0xfffffffd
	.align		4
        /*0018*/ 	.word	0x00000000
	.align		4
        /*001c*/ 	.word	0xfffffffc


//--------------------- .text._Z16naiveConvolutionPdS_S_ --------------------------
	.section	.text._Z16naiveConvolutionPdS_S_,"ax",@progbits
	.align	128
        .global         _Z16naiveConvolutionPdS_S_
        .type           _Z16naiveConvolutionPdS_S_,@function
        .size           _Z16naiveConvolutionPdS_S_,(.L_x_51 - _Z16naiveConvolutionPdS_S_)
        .other          _Z16naiveConvolutionPdS_S_,@"STO_CUDA_ENTRY STV_DEFAULT"
_Z16naiveConvolutionPdS_S_:
.text._Z16naiveConvolutionPdS_S_:
[----:B------:R-:W-:Y:S01]  /*0000*/  LDC R1, c[0x0][0x37c] ;  /* 0x0000df00ff017b82 */ /* 0x000fe20000000800 */
[----:B------:R-:W0:Y:S07]  /*0010*/  S2R R3, SR_TID.Y ;  /* 0x0000000000037919 */ /* 0x000e2e0000002200 */
[----:B------:R-:W0:Y:S01]  /*0020*/  S2UR UR4, SR_CTAID.Y ;  /* 0x00000000000479c3 */ /* 0x000e220000002600 */
[----:B------:R-:W-:Y:S01]  /*0030*/  BSSY.RECONVERGENT B0, `(.L_x_0) ;  /* 0x0000019000007945 */ /* 0x000fe20003800200 */
[----:B------:R-:W1:Y:S06]  /*0040*/  S2R R5, SR_TID.X ;  /* 0x0000000000057919 */ /* 0x000e6c0000002100 */
[----:B------:R-:W0:Y:S08]  /*0050*/  LDC R0, c[0x0][0x364] ;  /* 0x0000d900ff007b82 */ /* 0x000e300000000800 */
[----:B------:R-:W1:Y:S08]  /*0060*/  S2UR UR5, SR_CTAID.X ;  /* 0x00000000000579c3 */ /* 0x000e700000002500 */
[----:B------:R-:W1:Y:S01]  /*0070*/  LDC R2, c[0x0][0x360] ;  /* 0x0000d800ff027b82 */ /* 0x000e620000000800 */
[----:B0-----:R-:W-:-:S02]  /*0080*/  IMAD R0, R0, UR4, R3 ;  /* 0x0000000400007c24 */ /* 0x001fc4000f8e0203 */
[----:B-1----:R-:W-:Y:S01]  /*0090*/  IMAD R3, R2, UR5, R5 ;  /* 0x0000000502037c24 */ /* 0x002fe2000f8e0205 */
[----:B------:R-:W0:Y:S01]  /*00a0*/  LDCU.64 UR4, c[0x0][0x358] ;  /* 0x00006b00ff0477ac */ /* 0x000e220008000a00 */
[----:B------:R-:W-:Y:S02]  /*00b0*/  VIADD R2, R0, 0xfffffffe ;  /* 0xfffffffe00027836 */ /* 0x000fe40000000000 */
[----:B------:R-:W-:-:S03]  /*00c0*/  VIADD R5, R3, 0xfffffffe ;  /* 0xfffffffe03057836 */ /* 0x000fc60000000000 */
[C---:B------:R-:W-:Y:S02]  /*00d0*/  LOP3.LUT R6, R2.reuse, R3, RZ, 0xfc, !PT ;  /* 0x0000000302067212 */ /* 0x040fe400078efcff */
[----:B------:R-:W-:Y:S02]  /*00e0*/  VIMNMX.U32 R4, PT, PT, R5, R2, !PT ;  /* 0x0000000205047248 */ /* 0x000fe40007fe0000 */
[----:B------:R-:W-:Y:S02]  /*00f0*/  ISETP.GT.U32.AND P1, PT, R2, 0x3ff, PT ;  /* 0x000003ff0200780c */ /* 0x000fe40003f24070 */
[----:B------:R-:W-:Y:S01]  /*0100*/  ISETP.GT.U32.AND P0, PT, R4, 0x3ff, PT ;  /* 0x000003ff0400780c */ /* 0x000fe20003f04070 */
[----:B------:R-:W-:Y:S01]  /*0110*/  HFMA2 R4, -RZ, RZ, 0, 0 ;  /* 0x00000000ff047431 */ /* 0x000fe200000001ff */
[----:B------:R-:W-:-:S11]  /*0120*/  ISETP.GT.U32.AND P2, PT, R6, 0x3ff, PT ;  /* 0x000003ff0600780c */ /* 0x000fd60003f44070 */
[----:B0-----:R-:W-:Y:S05]  /*0130*/  @P0 BRA `(.L_x_1) ;  /* 0x0000000000200947 */ /* 0x001fea0003800000 */
[----:B------:R-:W0:Y:S01]  /*0140*/  LDC.64 R6, c[0x0][0x380] ;  /* 0x0000e000ff067b82 */ /* 0x000e220000000a00 */
[----:B------:R-:W-:-:S07]  /*0150*/  IMAD R11, R2, 0x400, R5 ;  /* 0x00000400020b7824 */ /* 0x000fce00078e0205 */
[----:B------:R-:W1:Y:S01]  /*0160*/  LDC.64 R8, c[0x0][0x388] ;  /* 0x0000e200ff087b82 */ /* 0x000e620000000a00 */
[----:B0-----:R-:W-:-:S06]  /*0170*/  IMAD.WIDE.U32 R6, R11, 0x8, R6 ;  /* 0x000000080b067825 */ /* 0x001fcc00078e0006 */
[----:B------:R-:W2:Y:S04]  /*0180*/  LDG.E.64 R6, desc[UR4][R6.64] ;  /* 0x0000000406067981 */ /* 0x000ea8000c1e1b00 */
[----:B-1----:R-:W2:Y:S02]  /*0190*/  LDG.E.64 R8, desc[UR4][R8.64] ;  /* 0x0000000408087981 */ /* 0x002ea4000c1e1b00 */
[----:B--2---:R-:W-:-:S06]  /*01a0*/  DFMA R10, R6, R8, RZ ;  /* 0x00000008060a722b */ /* 0x004fcc00000000ff */
[----:B------:R0:W1:Y:S05]  /*01b0*/  F2I.F64.TRUNC R4, R10 ;  /* 0x0000000a00047311 */ /* 0x00006a000030d100 */
.L_x_1:
[----:B------:R-:W-:Y:S05]  /*01c0*/  BSYNC.RECONVERGENT B0 ;  /* 0x0000000000007941 */ /* 0x000fea0003800200 */
.L_x_0:
[----:B------:R-:W-:Y:S04]  /*01d0*/  BSSY.RECONVERGENT B0, `(.L_x_2) ;  /* 0x000000e000007945 */ /* 0x000fe80003800200 */
[----:B------:R-:W-:Y:S05]  /*01e0*/  @P1 BRA `(.L_x_3) ;  /* 0x0000000000301947 */ /* 0x000fea0003800000 */
[----:B------:R-:W-:-:S05]  /*01f0*/  VIADD R9, R3, 0xffffffff ;  /* 0xffffffff03097836 */ /* 0x000fca0000000000 */
[----:B------:R-:W-:-:S13]  /*0200*/  ISETP.GT.U32.AND P0, PT, R9, 0x3ff, PT ;  /* 0x000003ff0900780c */ /* 0x000fda0003f04070 */
[----:B------:R-:W-:Y:S05]  /*0210*/  @P0 BRA `(.L_x_3) ;  /* 0x0000000000240947 */ /* 0x000fea0003800000 */
[----:B------:R-:W2:Y:S01]  /*0220*/  LDC.64 R6, c[0x0][0x380] ;  /* 0x0000e000ff067b82 */ /* 0x000ea20000000a00 */
[----:B------:R-:W-:-:S07]  /*0230*/  LEA R9, R2, R9, 0xa ;  /* 0x0000000902097211 */ /* 0x000fce00078e50ff */
[----:B------:R-:W3:Y:S01]  /*0240*/  LDC.64 R12, c[0x0][0x388] ;  /* 0x0000e200ff0c7b82 */ /* 0x000ee20000000a00 */
[----:B--2---:R-:W-:-:S06]  /*0250*/  IMAD.WIDE.U32 R6, R9, 0x8, R6 ;  /* 0x0000000809067825 */ /* 0x004fcc00078e0006 */
[----:B------:R-:W2:Y:S04]  /*0260*/  LDG.E.64 R6, desc[UR4][R6.64] ;  /* 0x0000000406067981 */ /* 0x000ea8000c1e1b00 */
[----:B---3--:R-:W2:Y:S01]  /*0270*/  LDG.E.64 R8, desc[UR4][R12.64+0x8] ;  /* 0x000008040c087981 */ /* 0x008ea2000c1e1b00 */
[----:B01----:R-:W2:Y:S02]  /*0280*/  I2F.F64 R10, R4 ;  /* 0x00000004000a7312 */ /* 0x003ea40000201c00 */
[----:B--2---:R-:W-:-:S06]  /*0290*/  DFMA R8, R6, R8, R10 ;  /* 0x000000080608722b */ /* 0x004fcc000000000a */
[----:B------:R2:W3:Y:S05]  /*02a0*/  F2I.F64.TRUNC R4, R8 ;  /* 0x0000000800047311 */ /* 0x0004ea000030d100 */
.L_x_3:
[----:B------:R-:W-:Y:S05]  /*02b0*/  BSYNC.RECONVERGENT B0 ;  /* 0x0000000000007941 */ /* 0x000fea0003800200 */
.L_x_2:
[----:B------:R-:W-:Y:S04]  /*02c0*/  BSSY.RECONVERGENT B0, `(.L_x_4) ;  /* 0x000000b000007945 */ /* 0x000fe80003800200 */
[----:B------:R-:W-:Y:S05]  /*02d0*/  @P2 BRA `(.L_x_5) ;  /* 0x0000000000242947 */ /* 0x000fea0003800000 */
[----:B------:R-:W4:Y:S01]  /*02e0*/  LDC.64 R6, c[0x0][0x380] ;  /* 0x0000e000ff067b82 */ /* 0x000f220000000a00 */
[----:B--2---:R-:W-:-:S07]  /*02f0*/  IMAD R9, R2, 0x400, R3 ;  /* 0x0000040002097824 */ /* 0x004fce00078e0203 */
[----:B0-----:R-:W0:Y:S01]  /*0300*/  LDC.64 R10, c[0x0][0x388] ;  /* 0x0000e200ff0a7b82 */ /* 0x001e220000000a00 */
[----:B----4-:R-:W-:-:S06]  /*0310*/  IMAD.WIDE.U32 R6, R9, 0x8, R6 ;  /* 0x0000000809067825 */ /* 0x010fcc00078e0006 */
[----:B------:R-:W2:Y:S04]  /*0320*/  LDG.E.64 R6, desc[UR4][R6.64] ;  /* 0x0000000406067981 */ /* 0x000ea8000c1e1b00 */
[----:B0-----:R-:W2:Y:S01]  /*0330*/  LDG.E.64 R8, desc[UR4][R10.64+0x10] ;  /* 0x000010040a087981 */ /* 0x001ea2000c1e1b00 */
[----:B-1-3--:R-:W2:Y:S02]  /*0340*/  I2F.F64 R12, R4 ;  /* 0x00000004000c7312 */ /* 0x00aea40000201c00 */
[----:B--2---:R-:W-:-:S06]  /*0350*/  DFMA R8, R6, R8, R12 ;  /* 0x000000080608722b */ /* 0x004fcc000000000c */
[----:B------:R4:W0:Y:S05]  /*0360*/  F2I.F64.TRUNC R4, R8 ;  /* 0x0000000800047311 */ /* 0x00082a000030d100 */
.L_x_5:
[----:B------:R-:W-:Y:S05]  /*0370*/  BSYNC.RECONVERGENT B0 ;  /* 0x0000000000007941 */ /* 0x000fea0003800200 */
.L_x_4:
[----:B------:R-:W-:Y:S04]  /*0380*/  BSSY.RECONVERGENT B0, `(.L_x_6) ;  /* 0x000001c000007945 */ /* 0x000fe80003800200 */
[----:B------:R-:W-:Y:S05]  /*0390*/  @P1 BRA `(.L_x_7) ;  /* 0x0000000000681947 */ /* 0x000fea0003800000 */
[C---:B--2-4-:R-:W-:Y:S01]  /*03a0*/  VIADD R9, R3.reuse, 0x1 ;  /* 0x0000000103097836 */ /* 0x054fe20000000000 */
[----:B------:R-:W-:Y:S01]  /*03b0*/  IADD3 R15, PT, PT, R3, 0x2, RZ ;  /* 0x00000002030f7810 */ /* 0x000fe20007ffe0ff */
[----:B------:R-:W-:Y:S03]  /*03c0*/  BSSY.RECONVERGENT B1, `(.L_x_8) ;  /* 0x000000d000017945 */ /* 0x000fe60003800200 */
[----:B------:R-:W-:Y:S02]  /*03d0*/  ISETP.GT.U32.AND P0, PT, R9, 0x3ff, PT ;  /* 0x000003ff0900780c */ /* 0x000fe40003f04070 */
[----:B------:R-:W-:-:S11]  /*03e0*/  ISETP.GT.U32.AND P1, PT, R15, 0x3ff, PT ;  /* 0x000003ff0f00780c */ /* 0x000fd60003f24070 */
[----:B------:R-:W-:Y:S05]  /*03f0*/  @P0 BRA `(.L_x_9) ;  /* 0x0000000000240947 */ /* 0x000fea0003800000 */
[----:B------:R-:W2:Y:S01]  /*0400*/  LDC.64 R6, c[0x0][0x380] ;  /* 0x0000e000ff067b82 */ /* 0x000ea20000000a00 */
[----:B------:R-:W-:-:S07]  /*0410*/  IMAD R9, R2, 0x400, R9 ;  /* 0x0000040002097824 */ /* 0x000fce00078e0209 */
[----:B0-----:R-:W0:Y:S01]  /*0420*/  LDC.64 R10, c[0x0][0x388] ;  /* 0x0000e200ff0a7b82 */ /* 0x001e220000000a00 */
[----:B--2---:R-:W-:-:S06]  /*0430*/  IMAD.WIDE.U32 R6, R9, 0x8, R6 ;  /* 0x0000000809067825 */ /* 0x004fcc00078e0006 */
[----:B------:R-:W2:Y:S04]  /*0440*/  LDG.E.64 R6, desc[UR4][R6.64] ;  /* 0x0000000406067981 */ /* 0x000ea8000c1e1b00 */
[----:B0-----:R-:W2:Y:S01]  /*0450*/  LDG.E.64 R8, desc[UR4][R10.64+0x18] ;  /* 0x000018040a087981 */ /* 0x001ea2000c1e1b00 */
[----:B-1-3--:R-:W2:Y:S02]  /*0460*/  I2F.F64 R12, R4 ;  /* 0x00000004000c7312 */ /* 0x00aea40000201c00 */
[----:B--2---:R-:W-:-:S06]  /*0470*/  DFMA R8, R6, R8, R12 ;  /* 0x000000080608722b */ /* 0x004fcc000000000c */
[----:B------:R2:W4:Y:S05]  /*0480*/  F2I.F64.TRUNC R4, R8 ;  /* 0x0000000800047311 */ /* 0x00052a000030d100 */
.L_x_9:
[----:B------:R-:W-:Y:S05]  /*0490*/  BSYNC.RECONVERGENT B1 ;  /* 0x0000000000017941 */ /* 0x000fea0003800200 */
.L_x_8:
[----:B------:R-:W-:Y:S05]  /*04a0*/  @P1 BRA `(.L_x_7) ;  /* 0x0000000000241947 */ /* 0x000fea0003800000 */
[----:B------:R-:W5:Y:S01]  /*04b0*/  LDC.64 R6, c[0x0][0x380] ;  /* 0x0000e000ff067b82 */ /* 0x000f620000000a00 */
[----:B------:R-:W-:-:S07]  /*04c0*/  IMAD R15, R2, 0x400, R15 ;  /* 0x00000400020f7824 */ /* 0x000fce00078e020f */
[----:B0-----:R-:W2:Y:S01]  /*04d0*/  LDC.64 R10, c[0x0][0x388] ;  /* 0x0000e200ff0a7b82 */ /* 0x001ea20000000a00 */
[----:B-----5:R-:W-:-:S06]  /*04e0*/  IMAD.WIDE.U32 R6, R15, 0x8, R6 ;  /* 0x000000080f067825 */ /* 0x020fcc00078e0006 */
[----:B------:R-:W5:Y:S04]  /*04f0*/  LDG.E.64 R6, desc[UR4][R6.64] ;  /* 0x0000000406067981 */ /* 0x000f68000c1e1b00 */
[----:B--2---:R-:W5:Y:S01]  /*0500*/  LDG.E.64 R8, desc[UR4][R10.64+0x20] ;  /* 0x000020040a087981 */ /* 0x004f62000c1e1b00 */
[----:B-1-34-:R-:W5:Y:S02]  /*0510*/  I2F.F64 R12, R4 ;  /* 0x00000004000c7312 */ /* 0x01af640000201c00 */
[----:B-----5:R-:W-:-:S06]  /*0520*/  DFMA R8, R6, R8, R12 ;  /* 0x000000080608722b */ /* 0x020fcc000000000c */
[----:B------:R0:W1:Y:S05]  /*0530*/  F2I.F64.TRUNC R4, R8 ;  /* 0x0000000800047311 */ /* 0x00006a000030d100 */
.L_x_7:
[----:B------:R-:W-:Y:S05]  /*0540*/  BSYNC.RECONVERGENT B0 ;  /* 0x0000000000007941 */ /* 0x000fea0003800200 */
.L_x_6:
[----:B------:R-:W-:Y:S01]  /*0550*/  IADD3 R2, PT, PT, R0, -0x1, RZ ;  /* 0xffffffff00027810 */ /* 0x000fe20007ffe0ff */
[----:B------:R-:W-:Y:S03]  /*0560*/  BSSY.RECONVERGENT B0, `(.L_x_10) ;  /* 0x0000010000007945 */ /* 0x000fe60003800200 */
[----:B------:R-:W-:Y:S02]  /*0570*/  VIMNMX.U32 R6, PT, PT, R5, R2, !PT ;  /* 0x0000000205067248 */ /* 0x000fe40007fe0000 */
[----:B------:R-:W-:Y:S02]  /*0580*/  LOP3.LUT R7, R2, R3, RZ, 0xfc, !PT ;  /* 0x0000000302077212 */ /* 0x000fe400078efcff */
[----:B------:R-:W-:Y:S02]  /*0590*/  ISETP.GT.U32.AND P0, PT, R6, 0x3ff, PT ;  /* 0x000003ff0600780c */ /* 0x000fe40003f04070 */
[----:B------:R-:W-:-:S02]  /*05a0*/  ISETP.GT.U32.AND P1, PT, R2, 0x3ff, PT ;  /* 0x000003ff0200780c */ /* 0x000fc40003f24070 */
[----:B------:R-:W-:-:S09]  /*05b0*/  ISETP.GT.U32.AND P2, PT, R7, 0x3ff, PT ;  /* 0x000003ff0700780c */ /* 0x000fd20003f44070 */
[----:B------:R-:W-:Y:S05]  /*05c0*/  @P0 BRA `(.L_x_11) ;  /* 0x0000000000240947 */ /* 0x000fea0003800000 */
[----:B------:R-:W5:Y:S01]  /*05d0*/  LDC.64 R6, c[0x0][0x380] ;  /* 0x0000e000ff067b82 */ /* 0x000f620000000a00 */
[----:B0-2-4-:R-:W-:-:S07]  /*05e0*/  IMAD R9, R2, 0x400, R5 ;  /* 0x0000040002097824 */ /* 0x015fce00078e0205 */
[----:B------:R-:W0:Y:S01]  /*05f0*/  LDC.64 R10, c[0x0][0x388] ;  /* 0x0000e200ff0a7b82 */ /* 0x000e220000000a00 */
[----:B-----5:R-:W-:-:S06]  /*0600*/  IMAD.WIDE.U32 R6, R9, 0x8, R6 ;  /* 0x0000000809067825 */ /* 0x020fcc00078e0006 */
[----:B------:R-:W2:Y:S04]  /*0610*/  LDG.E.64 R6, desc[UR4][R6.64] ;  /* 0x0000000406067981 */ /* 0x000ea8000c1e1b00 */
[----:B0-----:R-:W2:Y:S01]  /*0620*/  LDG.E.64 R8, desc[UR4][R10.64+0x28] ;  /* 0x000028040a087981 */ /* 0x001ea2000c1e1b00 */
[----:B-1-3--:R-:W2:Y:S02]  /*0630*/  I2F.F64 R12, R4 ;  /* 0x00000004000c7312 */ /* 0x00aea40000201c00 */
[----:B--2---:R-:W-:-:S06]  /*0640*/  DFMA R8, R6, R8, R12 ;  /* 0x000000080608722b */ /* 0x004fcc000000000c */
[----:B------:R0:W1:Y:S05]  /*0650*/  F2I.F64.TRUNC R4, R8 ;  /* 0x0000000800047311 */ /* 0x00006a000030d100 */
.L_x_11:
[----:B------:R-:W-:Y:S05]  /*0660*/  BSYNC.RECONVERGENT B0 ;  /* 0x0000000000007941 */ /* 0x000fea0003800200 */
.L_x_10:
[----:B------:R-:W-:Y:S04]  /*0670*/  BSSY.RECONVERGENT B0, `(.L_x_12) ;  /* 0x000000e000007945 */ /* 0x000fe80003800200 */
[----:B------:R-:W-:Y:S05]  /*0680*/  @P1 BRA `(.L_x_13) ;  /* 0x0000000000301947 */ /* 0x000fea0003800000 */
[----:B0-2-4-:R-:W-:-:S05]  /*0690*/  VIADD R9, R3, 0xffffffff ;  /* 0xffffffff03097836 */ /* 0x015fca0000000000 */
[----:B------:R-:W-:-:S13]  /*06a0*/  ISETP.GT.U32.AND P0, PT, R9, 0x3ff, PT ;  /* 0x000003ff0900780c */ /* 0x000fda0003f04070 */
[----:B------:R-:W-:Y:S05]  /*06b0*/  @P0 BRA `(.L_x_13) ;  /* 0x0000000000240947 */ /* 0x000fea0003800000 */
[----:B------:R-:W0:Y:S01]  /*06c0*/  LDC.64 R6, c[0x0][0x380] ;  /* 0x0000e000ff067b82 */ /* 0x000e220000000a00 */
[----:B------:R-:W-:-:S07]  /*06d0*/  LEA R9, R2, R9, 0xa ;  /* 0x0000000902097211 */ /* 0x000fce00078e50ff */
[----:B------:R-:W2:Y:S01]  /*06e0*/  LDC.64 R10, c[0x0][0x388] ;  /* 0x0000e200ff0a7b82 */ /* 0x000ea20000000a00 */
[----:B0-----:R-:W-:-:S06]  /*06f0*/  IMAD.WIDE.U32 R6, R9, 0x8, R6 ;  /* 0x0000000809067825 */ /* 0x001fcc00078e0006 */
[----:B------:R-:W4:Y:S04]  /*0700*/  LDG.E.64 R6, desc[UR4][R6.64] ;  /* 0x0000000406067981 */ /* 0x000f28000c1e1b00 */
[----:B--2---:R-:W4:Y:S01]  /*0710*/  LDG.E.64 R8, desc[UR4][R10.64+0x30] ;  /* 0x000030040a087981 */ /* 0x004f22000c1e1b00 */
[----:B-1-3--:R-:W4:Y:S02]  /*0720*/  I2F.F64 R12, R4 ;  /* 0x00000004000c7312 */ /* 0x00af240000201c00 */
[----:B----4-:R-:W-:-:S06]  /*0730*/  DFMA R8, R6, R8, R12 ;  /* 0x000000080608722b */ /* 0x010fcc000000000c */
[----:B------:R0:W1:Y:S05]  /*0740*/  F2I.F64.TRUNC R4, R8 ;  /* 0x0000000800047311 */ /* 0x00006a000030d100 */
.L_x_13:
[----:B------:R-:W-:Y:S05]  /*0750*/  BSYNC.RECONVERGENT B0 ;  /* 0x0000000000007941 */ /* 0x000fea0003800200 */
.L_x_12:
[----:B------:R-:W-:Y:S04]  /*0760*/  BSSY.RECONVERGENT B0, `(.L_x_14) ;  /* 0x000000b000007945 */ /* 0x000fe80003800200 */
        /* <DEDUP_REMOVED lines=10> */
.L_x_15:
[----:B------:R-:W-:Y:S05]  /*0810*/  BSYNC.RECONVERGENT B0 ;  /* 0x0000000000007941 */ /* 0x000fea0003800200 */
.L_x_14:
[----:B------:R-:W-:Y:S04]  /*0820*/  BSSY.RECONVERGENT B0, `(.L_x_16) ;  /* 0x000001c000007945 */ /* 0x000fe80003800200 */
[----:B------:R-:W-:Y:S05]  /*0830*/  @P1 BRA `(.L_x_17) ;  /* 0x0000000000681947 */ /* 0x000fea0003800000 */
[C---:B0-2-4-:R-:W-:Y:S01]  /*0840*/  VIADD R9, R3.reuse, 0x1 ;  /* 0x0000000103097836 */ /* 0x055fe20000000000 */
[----:B------:R-:W-:Y:S01]  /*0850*/  IADD3 R15, PT, PT, R3, 0x2, RZ ;  /* 0x00000002030f7810 */ /* 0x000fe20007ffe0ff */
[----:B------:R-:W-:Y:S03]  /*0860*/  BSSY.RECONVERGENT B1, `(.L_x_18) ;  /* 0x000000d000017945 */ /* 0x000fe60003800200 */
[----:B------:R-:W-:Y:S02]  /*0870*/  ISETP.GT.U32.AND P0, PT, R9, 0x3ff, PT ;  /* 0x000003ff0900780c */ /* 0x000fe40003f04070 */
[----:B------:R-:W-:-:S11]  /*0880*/  ISETP.GT.U32.AND P1, PT, R15, 0x3ff, PT ;  /* 0x000003ff0f00780c */ /* 0x000fd60003f24070 */
[----:B------:R-:W-:Y:S05]  /*0890*/  @P0 BRA `(.L_x_19) ;  /* 0x0000000000240947 */ /* 0x000fea0003800000 */
[----:B------:R-:W0:Y:S01]  /*08a0*/  LDC.64 R6, c[0x0][0x380] ;  /* 0x0000e000ff067b82 */ /* 0x000e220000000a00 */
[----:B------:R-:W-:-:S07]  /*08b0*/  IMAD R9, R2, 0x400, R9 ;  /* 0x0000040002097824 */ /* 0x000fce00078e0209 */
[----:B------:R-:W2:Y:S01]  /*08c0*/  LDC.64 R10, c[0x0][0x388] ;  /* 0x0000e200ff0a7b82 */ /* 0x000ea20000000a00 */
[----:B0-----:R-:W-:-:S06]  /*08d0*/  IMAD.WIDE.U32 R6, R9, 0x8, R6 ;  /* 0x0000000809067825 */ /* 0x001fcc00078e0006 */
[----:B------:R-:W4:Y:S04]  /*08e0*/  LDG.E.64 R6, desc[UR4][R6.64] ;  /* 0x0000000406067981 */ /* 0x000f28000c1e1b00 */
[----:B--2---:R-:W4:Y:S01]  /*08f0*/  LDG.E.64 R8, desc[UR4][R10.64+0x40] ;  /* 0x000040040a087981 */ /* 0x004f22000c1e1b00 */
[----:B-1-3--:R-:W4:Y:S02]  /*0900*/  I2F.F64 R12, R4 ;  /* 0x00000004000c7312 */ /* 0x00af240000201c00 */
[----:B----4-:R-:W-:-:S06]  /*0910*/  DFMA R8, R6, R8, R12 ;  /* 0x000000080608722b */ /* 0x010fcc000000000c */
[----:B------:R0:W2:Y:S05]  /*0920*/  F2I.F64.TRUNC R4, R8 ;  /* 0x0000000800047311 */ /* 0x0000aa000030d100 */
.L_x_19:
[----:B------:R-:W-:Y:S05]  /*0930*/  BSYNC.RECONVERGENT B1 ;  /* 0x0000000000017941 */ /* 0x000fea0003800200 */
.L_x_18:
[----:B------:R-:W-:Y:S05]  /*0940*/  @P1 BRA `(.L_x_17) ;  /* 0x0000000000241947 */ /* 0x000fea0003800000 */
[----:B------:R-:W4:Y:S01]  /*0950*/  LDC.64 R6, c[0x0][0x380] ;  /* 0x0000e000ff067b82 */ /* 0x000f220000000a00 */
[----:B0-----:R-:W-:-:S07]  /*0960*/  IMAD R9, R2, 0x400, R15 ;  /* 0x0000040002097824 */ /* 0x001fce00078e020f */
[----:B------:R-:W0:Y:S01]  /*0970*/  LDC.64 R10, c[0x0][0x388] ;  /* 0x0000e200ff0a7b82 */ /* 0x000e220000000a00 */
[----:B----4-:R-:W-:-:S06]  /*0980*/  IMAD.WIDE.U32 R6, R9, 0x8, R6 ;  /* 0x0000000809067825 */ /* 0x010fcc00078e0006 */
[----:B------:R-:W4:Y:S04]  /*0990*/  LDG.E.64 R6, desc[UR4][R6.64] ;  /* 0x0000000406067981 */ /* 0x000f28000c1e1b00 */
[----:B0-----:R-:W4:Y:S01]  /*09a0*/  LDG.E.64 R8, desc[UR4][R10.64+0x48] ;  /* 0x000048040a087981 */ /* 0x001f22000c1e1b00 */
[----:B-123--:R-:W4:Y:S02]  /*09b0*/  I2F.F64 R12, R4 ;  /* 0x00000004000c7312 */ /* 0x00ef240000201c00 */
[----:B----4-:R-:W-:-:S06]  /*09c0*/  DFMA R8, R6, R8, R12 ;  /* 0x000000080608722b */ /* 0x010fcc000000000c */
[----:B------:R0:W1:Y:S05]  /*09d0*/  F2I.F64.TRUNC R4, R8 ;  /* 0x0000000800047311 */ /* 0x00006a000030d100 */
.L_x_17:
[----:B------:R-:W-:Y:S05]  /*09e0*/  BSYNC.RECONVERGENT B0 ;  /* 0x0000000000007941 */ /* 0x000fea0003800200 */
.L_x_16:
[C---:B------:R-:W-:Y:S01]  /*09f0*/  VIMNMX.U32 R2, PT, PT, R0.reuse, R5, !PT ;  /* 0x0000000500027248 */ /* 0x040fe20007fe0000 */
[----:B------:R-:W-:Y:S01]  /*0a00*/  BSSY.RECONVERGENT B0, `(.L_x_20) ;  /* 0x000000f000007945 */ /* 0x000fe20003800200 */
[----:B------:R-:W-:Y:S02]  /*0a10*/  LOP3.LUT R6, R0, R3, RZ, 0xfc, !PT ;  /* 0x0000000300067212 */ /* 0x000fe400078efcff */
[----:B------:R-:W-:Y:S02]  /*0a20*/  ISETP.GT.U32.AND P0, PT, R2, 0x3ff, PT ;  /* 0x000003ff0200780c */ /* 0x000fe40003f04070 */
[----:B------:R-:W-:Y:S02]  /*0a30*/  ISETP.GT.U32.AND P1, PT, R0, 0x3ff, PT ;  /* 0x000003ff0000780c */ /* 0x000fe40003f24070 */
[----:B------:R-:W-:-:S09]  /*0a40*/  ISETP.GT.U32.AND P2, PT, R6, 0x3ff, PT ;  /* 0x000003ff0600780c */ /* 0x000fd20003f44070 */
[----:B------:R-:W-:Y:S05]  /*0a50*/  @P0 BRA `(.L_x_21) ;  /* 0x0000000000240947 */ /* 0x000fea0003800000 */
[----:B------:R-:W5:Y:S01]  /*0a60*/  LDC.64 R6, c[0x0][0x380] ;  /* 0x0000e000ff067b82 */ /* 0x000f620000000a00 */
[----:B0-2-4-:R-:W-:-:S07]  /*0a70*/  LEA R9, R0, R5, 0xa ;  /* 0x0000000500097211 */ /* 0x015fce00078e50ff */
[----:B------:R-:W0:Y:S01]  /*0a80*/  LDC.64 R10, c[0x0][0x388] ;  /* 0x0000e200ff0a7b82 */ /* 0x000e220000000a00 */
[----:B-----5:R-:W-:-:S06]  /*0a90*/  IMAD.WIDE.U32 R6, R9, 0x8, R6 ;  /* 0x0000000809067825 */ /* 0x020fcc00078e0006 */
[----:B------:R-:W2:Y:S04]  /*0aa0*/  LDG.E.64 R6, desc[UR4][R6.64] ;  /* 0x0000000406067981 */ /* 0x000ea8000c1e1b00 */
[----:B0-----:R-:W2:Y:S01]  /*0ab0*/  LDG.E.64 R8, desc[UR4][R10.64+0x50] ;  /* 0x000050040a087981 */ /* 0x001ea2000c1e1b00 */
[----:B-1-3--:R-:W2:Y:S02]  /*0ac0*/  I2F.F64 R12, R4 ;  /* 0x00000004000c7312 */ /* 0x00aea40000201c00 */
[----:B--2---:R-:W-:-:S06]  /*0ad0*/  DFMA R8, R6, R8, R12 ;  /* 0x000000080608722b */ /* 0x004fcc000000000c */
[----:B------:R0:W1:Y:S05]  /*0ae0*/  F2I.F64.TRUNC R4, R8 ;  /* 0x0000000800047311 */ /* 0x00006a000030d100 */
.L_x_21:
[----:B------:R-:W-:Y:S05]  /*0af0*/  BSYNC.RECONVERGENT B0 ;  /* 0x0000000000007941 */ /* 0x000fea0003800200 */
.L_x_20:
[----:B------:R-:W-:Y:S04]  /*0b00*/  BSSY.RECONVERGENT B0, `(.L_x_22) ;  /* 0x000000e000007945 */ /* 0x000fe80003800200 */
[----:B------:R-:W-:Y:S05]  /*0b10*/  @P1 BRA `(.L_x_23) ;  /* 0x0000000000301947 */ /* 0x000fea0003800000 */
[----:B0-2-4-:R-:W-:-:S05]  /*0b20*/  VIADD R9, R3, 0xffffffff ;  /* 0xffffffff03097836 */ /* 0x015fca0000000000 */
[----:B------:R-:W-:-:S13]  /*0b30*/  ISETP.GT.U32.AND P0, PT, R9, 0x3ff, PT ;  /* 0x000003ff0900780c */ /* 0x000fda0003f04070 */
        /* <DEDUP_REMOVED lines=9> */
[----:B------:R0:W1:Y:S05]  /*0bd0*/  F2I.F64.TRUNC R4, R8 ;  /* 0x0000000800047311 */ /* 0x00006a000030d100 */
.L_x_23:
[----:B------:R-:W-:Y:S05]  /*0be0*/  BSYNC.RECONVERGENT B0 ;  /* 0x0000000000007941 */ /* 0x000fea0003800200 */
.L_x_22:
[----:B------:R-:W-:Y:S04]  /*0bf0*/  BSSY.RECONVERGENT B0, `(.L_x_24) ;  /* 0x000000b000007945 */ /* 0x000fe80003800200 */
        /* <DEDUP_REMOVED lines=10> */
.L_x_25:
[----:B------:R-:W-:Y:S05]  /*0ca0*/  BSYNC.RECONVERGENT B0 ;  /* 0x0000000000007941 */ /* 0x000fea0003800200 */
.L_x_24:
        /* <DEDUP_REMOVED lines=17> */
.L_x_29:
[----:B------:R-:W-:Y:S05]  /*0dc0*/  BSYNC.RECONVERGENT B1 ;  /* 0x0000000000017941 */ /* 0x000fea0003800200 */
.L_x_28:
[----:B------:R-:W-:Y:S05]  /*0dd0*/  @P1 BRA `(.L_x_27) ;  /* 0x0000000000241947 */ /* 0x000fea0003800000 */
[----:B------:R-:W4:Y:S01]  /*0de0*/  LDC.64 R6, c[0x0][0x380] ;  /* 0x0000e000ff067b82 */ /* 0x000f220000000a00 */
[----:B0-----:R-:W-:-:S07]  /*0df0*/  LEA R9, R0, R15, 0xa ;  /* 0x0000000f00097211 */ /* 0x001fce00078e50ff */
[----:B------:R-:W0:Y:S01]  /*0e00*/  LDC.64 R10, c[0x0][0x388] ;  /* 0x0000e200ff0a7b82 */ /* 0x000e220000000a00 */
[----:B----4-:R-:W-:-:S06]  /*0e10*/  IMAD.WIDE.U32 R6, R9, 0x8, R6 ;  /* 0x0000000809067825 */ /* 0x010fcc00078e0006 */
[----:B------:R-:W4:Y:S04]  /*0e20*/  LDG.E.64 R6, desc[UR4][R6.64] ;  /* 0x0000000406067981 */ /* 0x000f28000c1e1b00 */
[----:B0-----:R-:W4:Y:S01]  /*0e30*/  LDG.E.64 R8, desc[UR4][R10.64+0x70] ;  /* 0x000070040a087981 */ /* 0x001f22000c1e1b00 */
[----:B-123--:R-:W4:Y:S02]  /*0e40*/  I2F.F64 R12, R4 ;  /* 0x00000004000c7312 */ /* 0x00ef240000201c00 */
[----:B----4-:R-:W-:-:S06]  /*0e50*/  DFMA R8, R6, R8, R12 ;  /* 0x000000080608722b */ /* 0x010fcc000000000c */
[----:B------:R0:W1:Y:S05]  /*0e60*/  F2I.F64.TRUNC R4, R8 ;  /* 0x0000000800047311 */ /* 0x00006a000030d100 */
.L_x_27:
[----:B------:R-:W-:Y:S05]  /*0e70*/  BSYNC.RECONVERGENT B0 ;  /* 0x0000000000007941 */ /* 0x000fea0003800200 */
.L_x_26:
[----:B------:R-:W-:Y:S01]  /*0e80*/  ISETP.GT.U32.AND P1, PT, R5, 0x3ff, PT ;  /* 0x000003ff0500780c */ /* 0x000fe20003f24070 */
[----:B------:R-:W-:Y:S01]  /*0e90*/  BSSY.RECONVERGENT B0, `(.L_x_30) ;  /* 0x0000010000007945 */ /* 0x000fe20003800200 */
[----:B------:R-:W-:Y:S02]  /*0ea0*/  ISETP.GT.U32.AND P0, PT, R3, 0x3ff, PT ;  /* 0x000003ff0300780c */ /* 0x000fe40003f04070 */
[C---:B------:R-:W-:Y:S02]  /*0eb0*/  ISETP.GT.U32.OR P4, PT, R0.reuse, 0x3fe, P1 ;  /* 0x000003fe0000780c */ /* 0x040fe40000f84470 */
[C---:B------:R-:W-:Y:S02]  /*0ec0*/  ISETP.GT.U32.AND P2, PT, R0.reuse, 0x3fe, PT ;  /* 0x000003fe0000780c */ /* 0x040fe40003f44070 */
[C---:B------:R-:W-:Y:S02]  /*0ed0*/  ISETP.GT.U32.OR P3, PT, R0.reuse, 0x3fe, P0 ;  /* 0x000003fe0000780c */ /* 0x040fe40000764470 */
[----:B------:R-:W-:-:S07]  /*0ee0*/  LEA R2, R0, 0x400, 0xa ;  /* 0x0000040000027811 */ /* 0x000fce00078e50ff */
[----:B------:R-:W-:Y:S05]  /*0ef0*/  @P4 BRA `(.L_x_31) ;  /* 0x0000000000244947 */ /* 0x000fea0003800000 */
[----:B------:R-:W5:Y:S01]  /*0f00*/  LDC.64 R6, c[0x0][0x380] ;  /* 0x0000e000ff067b82 */ /* 0x000f620000000a00 */
[----:B0-2-4-:R-:W-:-:S07]  /*0f10*/  IMAD.IADD R9, R5, 0x1, R2 ;  /* 0x0000000105097824 */ /* 0x015fce00078e0202 */
[----:B------:R-:W0:Y:S01]  /*0f20*/  LDC.64 R10, c[0x0][0x388] ;  /* 0x0000e200ff0a7b82 */ /* 0x000e220000000a00 */
[----:B-----5:R-:W-:-:S06]  /*0f30*/  IMAD.WIDE.U32 R6, R9, 0x8, R6 ;  /* 0x0000000809067825 */ /* 0x020fcc00078e0006 */
[----:B------:R-:W2:Y:S04]  /*0f40*/  LDG.E.64 R6, desc[UR4][R6.64] ;  /* 0x0000000406067981 */ /* 0x000ea8000c1e1b00 */
[----:B0-----:R-:W2:Y:S01]  /*0f50*/  LDG.E.64 R8, desc[UR4][R10.64+0x78] ;  /* 0x000078040a087981 */ /* 0x001ea2000c1e1b00 */
[----:B-1-3--:R-:W2:Y:S02]  /*0f60*/  I2F.F64 R12, R4 ;  /* 0x00000004000c7312 */ /* 0x00aea40000201c00 */
[----:B--2---:R-:W-:-:S06]  /*0f70*/  DFMA R8, R6, R8, R12 ;  /* 0x000000080608722b */ /* 0x004fcc000000000c */
[----:B------:R0:W1:Y:S05]  /*0f80*/  F2I.F64.TRUNC R4, R8 ;  /* 0x0000000800047311 */ /* 0x00006a000030d100 */
.L_x_31:
[----:B------:R-:W-:Y:S05]  /*0f90*/  BSYNC.RECONVERGENT B0 ;  /* 0x0000000000007941 */ /* 0x000fea0003800200 */
.L_x_30:
[----:B------:R-:W-:Y:S04]  /*0fa0*/  BSSY.RECONVERGENT B0, `(.L_x_32) ;  /* 0x000000e000007945 */ /* 0x000fe80003800200 */
[----:B------:R-:W-:Y:S05]  /*0fb0*/  @P2 BRA `(.L_x_33) ;  /* 0x0000000000302947 */ /* 0x000fea0003800000 */
[----:B0-2-4-:R-:W-:-:S04]  /*0fc0*/  IADD3 R9, PT, PT, R3, -0x1, RZ ;  /* 0xffffffff03097810 */ /* 0x015fc80007ffe0ff */
[----:B------:R-:W-:-:S13]  /*0fd0*/  ISETP.GT.U32.AND P4, PT, R9, 0x3ff, PT ;  /* 0x000003ff0900780c */ /* 0x000fda0003f84070 */
[----:B------:R-:W-:Y:S05]  /*0fe0*/  @P4 BRA `(.L_x_33) ;  /* 0x0000000000244947 */ /* 0x000fea0003800000 */
[----:B------:R-:W0:Y:S01]  /*0ff0*/  LDC.64 R6, c[0x0][0x380] ;  /* 0x0000e000ff067b82 */ /* 0x000e220000000a00 */
[----:B------:R-:W-:-:S07]  /*1000*/  IMAD.IADD R9, R9, 0x1, R2 ;  /* 0x0000000109097824 */ /* 0x000fce00078e0202 */
[----:B------:R-:W2:Y:S01]  /*1010*/  LDC.64 R10, c[0x0][0x388] ;  /* 0x0000e200ff0a7b82 */ /* 0x000ea20000000a00 */
[----:B0-----:R-:W-:-:S06]  /*1020*/  IMAD.WIDE.U32 R6, R9, 0x8, R6 ;  /* 0x0000000809067825 */ /* 0x001fcc00078e0006 */
[----:B------:R-:W4:Y:S04]  /*1030*/  LDG.E.64 R6, desc[UR4][R6.64] ;  /* 0x0000000406067981 */ /* 0x000f28000c1e1b00 */
[----:B--2---:R-:W4:Y:S01]  /*1040*/  LDG.E.64 R8, desc[UR4][R10.64+0x80] ;  /* 0x000080040a087981 */ /* 0x004f22000c1e1b00 */
[----:B-1-3--:R-:W4:Y:S02]  /*1050*/  I2F.F64 R12, R4 ;  /* 0x00000004000c7312 */ /* 0x00af240000201c00 */
[----:B----4-:R-:W-:-:S06]  /*1060*/  DFMA R8, R6, R8, R12 ;  /* 0x000000080608722b */ /* 0x010fcc000000000c */
[----:B------:R0:W1:Y:S05]  /*1070*/  F2I.F64.TRUNC R4, R8 ;  /* 0x0000000800047311 */ /* 0x00006a000030d100 */
.L_x_33:
[----:B------:R-:W-:Y:S05]  /*1080*/  BSYNC.RECONVERGENT B0 ;  /* 0x0000000000007941 */ /* 0x000fea0003800200 */
.L_x_32:
[----:B------:R-:W-:Y:S04]  /*1090*/  BSSY.RECONVERGENT B0, `(.L_x_34) ;  /* 0x000000b000007945 */ /* 0x000fe80003800200 */
[----:B------:R-:W-:Y:S05]  /*10a0*/  @P3 BRA `(.L_x_35) ;  /* 0x0000000000243947 */ /* 0x000fea0003800000 */
[----:B------:R-:W5:Y:S01]  /*10b0*/  LDC.64 R6, c[0x0][0x380] ;  /* 0x0000e000ff067b82 */ /* 0x000f620000000a00 */
[----:B0-2-4-:R-:W-:-:S07]  /*10c0*/  IADD3 R9, PT, PT, R3, R2, RZ ;  /* 0x0000000203097210 */ /* 0x015fce0007ffe0ff */
[----:B------:R-:W0:Y:S01]  /*10d0*/  LDC.64 R10, c[0x0][0x388] ;  /* 0x0000e200ff0a7b82 */ /* 0x000e220000000a00 */
[----:B-----5:R-:W-:-:S06]  /*10e0*/  IMAD.WIDE.U32 R6, R9, 0x8, R6 ;  /* 0x0000000809067825 */ /* 0x020fcc00078e0006 */
[----:B------:R-:W2:Y:S04]  /*10f0*/  LDG.E.64 R6, desc[UR4][R6.64] ;  /* 0x0000000406067981 */ /* 0x000ea8000c1e1b00 */
[----:B0-----:R-:W2:Y:S01]  /*1100*/  LDG.E.64 R8, desc[UR4][R10.64+0x88] ;  /* 0x000088040a087981 */ /* 0x001ea2000c1e1b00 */
[----:B-1-3--:R-:W2:Y:S02]  /*1110*/  I2F.F64 R12, R4 ;  /* 0x00000004000c7312 */ /* 0x00aea40000201c00 */
[----:B--2---:R-:W-:-:S06]  /*1120*/  DFMA R8, R6, R8, R12 ;  /* 0x000000080608722b */ /* 0x004fcc000000000c */
[----:B------:R0:W1:Y:S05]  /*1130*/  F2I.F64.TRUNC R4, R8 ;  /* 0x0000000800047311 */ /* 0x00006a000030d100 */
.L_x_35:
[----:B------:R-:W-:Y:S05]  /*1140*/  BSYNC.RECONVERGENT B0 ;  /* 0x0000000000007941 */ /* 0x000fea0003800200 */
.L_x_34:
        /* <DEDUP_REMOVED lines=16> */
[----:B------:R0:W2:Y:S05]  /*1250*/  F2I.F64.TRUNC R4, R8 ;  /* 0x0000000800047311 */ /* 0x0000aa000030d100 */
.L_x_39:
[----:B------:R-:W-:Y:S05]  /*1260*/  BSYNC.RECONVERGENT B1 ;  /* 0x0000000000017941 */ /* 0x000fea0003800200 */
.L_x_38:
[----:B------:R-:W-:Y:S05]  /*1270*/  @P3 BRA `(.L_x_37) ;  /* 0x0000000000243947 */ /* 0x000fea0003800000 */
[----:B------:R-:W4:Y:S01]  /*1280*/  LDC.64 R6, c[0x0][0x380] ;  /* 0x0000e000ff067b82 */ /* 0x000f220000000a00 */
[----:B0-----:R-:W-:-:S07]  /*1290*/  IADD3 R9, PT, PT, R15, R2, RZ ;  /* 0x000000020f097210 */ /* 0x001fce0007ffe0ff */
[----:B------:R-:W0:Y:S01]  /*12a0*/  LDC.64 R10, c[0x0][0x388] ;  /* 0x0000e200ff0a7b82 */ /* 0x000e220000000a00 */
[----:B----4-:R-:W-:-:S06]  /*12b0*/  IMAD.WIDE.U32 R6, R9, 0x8, R6 ;  /* 0x0000000809067825 */ /* 0x010fcc00078e0006 */
[----:B------:R-:W4:Y:S04]  /*12c0*/  LDG.E.64 R6, desc[UR4][R6.64] ;  /* 0x0000000406067981 */ /* 0x000f28000c1e1b00 */
[----:B0-----:R-:W4:Y:S01]  /*12d0*/  LDG.E.64 R8, desc[UR4][R10.64+0x98] ;  /* 0x000098040a087981 */ /* 0x001f22000c1e1b00 */
[----:B-123--:R-:W4:Y:S02]  /*12e0*/  I2F.F64 R12, R4 ;  /* 0x00000004000c7312 */ /* 0x00ef240000201c00 */
[----:B----4-:R-:W-:-:S06]  /*12f0*/  DFMA R8, R6, R8, R12 ;  /* 0x000000080608722b */ /* 0x010fcc000000000c */
[----:B------:R0:W1:Y:S05]  /*1300*/  F2I.F64.TRUNC R4, R8 ;  /* 0x0000000800047311 */ /* 0x00006a000030d100 */
.L_x_37:
[----:B------:R-:W-:Y:S05]  /*1310*/  BSYNC.RECONVERGENT B0 ;  /* 0x0000000000007941 */ /* 0x000fea0003800200 */
.L_x_36:
[C---:B------:R-:W-:Y:S01]  /*1320*/  ISETP.GT.U32.OR P1, PT, R0.reuse, 0x3fd, P1 ;  /* 0x000003fd0000780c */ /* 0x040fe20000f24470 */
[----:B------:R-:W-:Y:S01]  /*1330*/  BSSY.RECONVERGENT B0, `(.L_x_40) ;  /* 0x000000e000007945 */ /* 0x000fe20003800200 */
[----:B------:R-:W-:Y:S01]  /*1340*/  ISETP.GT.U32.AND P2, PT, R0, 0x3fd, PT ;  /* 0x000003fd0000780c */ /* 0x000fe20003f44070 */
[----:B------:R-:W-:Y:S01]  /*1350*/  VIADD R2, R2, 0x400 ;  /* 0x0000040002027836 */ /* 0x000fe20000000000 */
[----:B------:R-:W-:-:S09]  /*1360*/  ISETP.GT.U32.OR P0, PT, R0, 0x3fd, P0 ;  /* 0x000003fd0000780c */ /* 0x000fd20000704470 */
[----:B------:R-:W-:Y:S05]  /*1370*/  @P1 BRA `(.L_x_41) ;  /* 0x0000000000241947 */ /* 0x000fea0003800000 */
[----:B------:R-:W5:Y:S01]  /*1380*/  LDC.64 R6, c[0x0][0x380] ;  /* 0x0000e000ff067b82 */ /* 0x000f620000000a00 */
[----:B------:R-:W-:-:S07]  /*1390*/  IADD3 R5, PT, PT, R5, R2, RZ ;  /* 0x0000000205057210 */ /* 0x000fce0007ffe0ff */
[----:B0-----:R-:W2:Y:S01]  /*13a0*/  LDC.64 R10, c[0x0][0x388] ;  /* 0x0000e200ff0a7b82 */ /* 0x001ea20000000a00 */
[----:B-----5:R-:W-:-:S06]  /*13b0*/  IMAD.WIDE.U32 R6, R5, 0x8, R6 ;  /* 0x0000000805067825 */ /* 0x020fcc00078e0006 */
[----:B------:R-:W5:Y:S04]  /*13c0*/  LDG.E.64 R6, desc[UR4][R6.64] ;  /* 0x0000000406067981 */ /* 0x000f68000c1e1b00 */
[----:B--2-4-:R-:W5:Y:S01]  /*13d0*/  LDG.E.64 R8, desc[UR4][R10.64+0xa0] ;  /* 0x0000a0040a087981 */ /* 0x014f62000c1e1b00 */
[----:B-1-3--:R-:W5:Y:S02]  /*13e0*/  I2F.F64 R4, R4 ;  /* 0x0000000400047312 */ /* 0x00af640000201c00 */
[----:B-----5:R-:W-:-:S06]  /*13f0*/  DFMA R8, R6, R8, R4 ;  /* 0x000000080608722b */ /* 0x020fcc0000000004 */
[----:B------:R0:W1:Y:S05]  /*1400*/  F2I.F64.TRUNC R4, R8 ;  /* 0x0000000800047311 */ /* 0x00006a000030d100 */
.L_x_41:
[----:B------:R-:W-:Y:S05]  /*1410*/  BSYNC.RECONVERGENT B0 ;  /* 0x0000000000007941 */ /* 0x000fea0003800200 */
.L_x_40:
[----:B------:R-:W-:Y:S04]  /*1420*/  BSSY.RECONVERGENT B0, `(.L_x_42) ;  /* 0x000000e000007945 */ /* 0x000fe80003800200 */
[----:B------:R-:W-:Y:S05]  /*1430*/  @P2 BRA `(.L_x_43) ;  /* 0x0000000000302947 */ /* 0x000fea0003800000 */
[----:B------:R-:W-:-:S05]  /*1440*/  VIADD R5, R3, 0xffffffff ;  /* 0xffffffff03057836 */ /* 0x000fca0000000000 */
[----:B------:R-:W-:-:S13]  /*1450*/  ISETP.GT.U32.AND P1, PT, R5, 0x3ff, PT ;  /* 0x000003ff0500780c */ /* 0x000fda0003f24070 */
        /* <DEDUP_REMOVED lines=10> */
.L_x_43:
[----:B------:R-:W-:Y:S05]  /*1500*/  BSYNC.RECONVERGENT B0 ;  /* 0x0000000000007941 */ /* 0x000fea0003800200 */
.L_x_42:
[----:B------:R-:W-:Y:S04]  /*1510*/  BSSY.RECONVERGENT B0, `(.L_x_44) ;  /* 0x000000b000007945 */ /* 0x000fe80003800200 */
[----:B------:R-:W-:Y:S05]  /*1520*/  @P0 BRA `(.L_x_45) ;  /* 0x0000000000240947 */ /* 0x000fea0003800000 */
[----:B------:R-:W5:Y:S01]  /*1530*/  LDC.64 R6, c[0x0][0x380] ;  /* 0x0000e000ff067b82 */ /* 0x000f620000000a00 */
[----:B------:R-:W-:-:S07]  /*1540*/  IMAD.IADD R5, R3, 0x1, R2 ;  /* 0x0000000103057824 */ /* 0x000fce00078e0202 */
[----:B0-----:R-:W2:Y:S01]  /*1550*/  LDC.64 R10, c[0x0][0x388] ;  /* 0x0000e200ff0a7b82 */ /* 0x001ea20000000a00 */
[----:B-----5:R-:W-:-:S06]  /*1560*/  IMAD.WIDE.U32 R6, R5, 0x8, R6 ;  /* 0x0000000805067825 */ /* 0x020fcc00078e0006 */
[----:B------:R-:W5:Y:S04]  /*1570*/  LDG.E.64 R6, desc[UR4][R6.64] ;  /* 0x0000000406067981 */ /* 0x000f68000c1e1b00 */
[----:B--2-4-:R-:W5:Y:S01]  /*1580*/  LDG.E.64 R8, desc[UR4][R10.64+0xb0] ;  /* 0x0000b0040a087981 */ /* 0x014f62000c1e1b00 */
[----:B-1-3--:R-:W5:Y:S02]  /*1590*/  I2F.F64 R4, R4 ;  /* 0x0000000400047312 */ /* 0x00af640000201c00 */
[----:B-----5:R-:W-:-:S06]  /*15a0*/  DFMA R8, R6, R8, R4 ;  /* 0x000000080608722b */ /* 0x020fcc0000000004 */
[----:B------:R0:W1:Y:S05]  /*15b0*/  F2I.F64.TRUNC R4, R8 ;  /* 0x0000000800047311 */ /* 0x00006a000030d100 */
.L_x_45:
[----:B------:R-:W-:Y:S05]  /*15c0*/  BSYNC.RECONVERGENT B0 ;  /* 0x0000000000007941 */ /* 0x000fea0003800200 */
.L_x_44:
[----:B------:R-:W-:Y:S04]  /*15d0*/  BSSY.RECONVERGENT B0, `(.L_x_46) ;  /* 0x000001c000007945 */ /* 0x000fe80003800200 */
[----:B------:R-:W-:Y:S05]  /*15e0*/  @P2 BRA `(.L_x_47) ;  /* 0x0000000000682947 */ /* 0x000fea0003800000 */
[C---:B------:R-:W-:Y:S01]  /*15f0*/  IADD3 R5, PT, PT, R3.reuse, 0x1, RZ ;  /* 0x0000000103057810 */ /* 0x040fe20007ffe0ff */
[----:B------:R-:W-:Y:S01]  /*1600*/  VIADD R13, R3, 0x2 ;  /* 0x00000002030d7836 */ /* 0x000fe20000000000 */
[----:B------:R-:W-:Y:S02]  /*1610*/  BSSY.RECONVERGENT B1, `(.L_x_48) ;  /* 0x000000d000017945 */ /* 0x000fe40003800200 */
[----:B------:R-:W-:Y:S02]  /*1620*/  ISETP.GT.U32.AND P0, PT, R5, 0x3ff, PT ;  /* 0x000003ff0500780c */ /* 0x000fe40003f04070 */
[----:B------:R-:W-:-:S11]  /*1630*/  ISETP.GT.U32.AND P1, PT, R13, 0x3ff, PT ;  /* 0x000003ff0d00780c */ /* 0x000fd60003f24070 */
        /* <DEDUP_REMOVED lines=10> */
.L_x_49:
[----:B------:R-:W-:Y:S05]  /*16e0*/  BSYNC.RECONVERGENT B1 ;  /* 0x0000000000017941 */ /* 0x000fea0003800200 */
.L_x_48:
        /* <DEDUP_REMOVED lines=10> */
.L_x_47:
[----:B------:R-:W-:Y:S05]  /*1790*/  BSYNC.RECONVERGENT B0 ;  /* 0x0000000000007941 */ /* 0x000fea0003800200 */
.L_x_46:
[----:B------:R-:W5:Y:S01]  /*17a0*/  LDC.64 R6, c[0x0][0x390] ;  /* 0x0000e400ff067b82 */ /* 0x000f620000000a00 */
[----:B01234-:R-:W0:Y:S01]  /*17b0*/  I2F.F64 R4, R4 ;  /* 0x0000000400047312 */ /* 0x01fe220000201c00 */
[----:B------:R-:W-:-:S05]  /*17c0*/  LEA R3, R0, R3, 0xa ;  /* 0x0000000300037211 */ /* 0x000fca00078e50ff */
[----:B-----5:R-:W-:-:S05]  /*17d0*/  IMAD.WIDE R2, R3, 0x8, R6 ;  /* 0x0000000803027825 */ /* 0x020fca00078e0206 */
[----:B0-----:R-:W-:Y:S01]  /*17e0*/  STG.E.64 desc[UR4][R2.64], R4 ;  /* 0x0000000402007986 */ /* 0x001fe2000c101b04 */
[----:B------:R-:W-:Y:S05]  /*17f0*/  EXIT ;  /* 0x000000000000794d */ /* 0x000fea0003800000 */
.L_x_50:
[----:B------:R-:W-:-:S00]  /*1800*/  BRA `(.L_x_50) ;  /* 0xfffffffc00fc7947 */ /* 0x000fc0000383ffff */
[----:B------:R-:W-:-:S00]  /*1810*/  NOP ;  /* 0x0000000000007918 */ /* 0x000fc00000000000 */
        /* <DEDUP_REMOVED lines=14> */
.L_x_51:


//--------------------- .nv.shared.reserved.0     --------------------------
	.section	.nv.shared.reserved.0,"aw",@nobits
	.weak		__nv_reservedSMEM_offset_0_alias
	.size		__nv_reservedSMEM_offset_0_alias, 0, 64
	.other		__nv_reservedSMEM_offset_0_alias,@"STO_CUDA_RESERVED_SHARED STV_DEFAULT"
__nv_reservedSMEM_offset_0_alias:
	.zero		0
	.zero		64


//--------------------- .nv.constant0._Z16naiveConvolutionPdS_S_ --------------------------
	.section	.nv.constant0._Z16naiveConvolutionPdS_S_,"a",@progbits
	.sectionflags	@""
	.align	4
.nv.constant0._Z16naiveConvolutionPdS_S_:
	.zero		920


//--------------------- SYMBOLS --------------------------

	.type		.nv.reservedSmem.offset0,@object
	.size		.nv.reservedSmem.offset0,0x4
